	.headerflags	@"EF_CUDA_TEXMODE_UNIFIED EF_CUDA_64BIT_ADDRESS EF_CUDA_ACCELERATORS EF_CUDA_SM90 EF_CUDA_VIRTUAL_SM(EF_CUDA_SM90)"
	.elftype	@"ET_EXEC"


//--------------------- .nv.info                  --------------------------
	.section	.nv.info,"",@"SHT_CUDA_INFO"
	.align	4


	//----- nvinfo : EIATTR_REGCOUNT
	.align		4
        /*0000*/ 	.byte	0x04, 0x2f
        /*0002*/ 	.short	(.L_1 - .L_0)
	.align		4
.L_0:
        /*0004*/ 	.word	index@(triton_poi_fused_add_exp_mul_28)
        /*0008*/ 	.word	0x00000011


	//----- nvinfo : EIATTR_MIN_STACK_SIZE
	.align		4
.L_1:
        /*000c*/ 	.byte	0x04, 0x12
        /*000e*/ 	.short	(.L_3 - .L_2)
	.align		4
.L_2:
        /*0010*/ 	.word	index@(triton_poi_fused_add_exp_mul_28)
        /*0014*/ 	.word	0x00000000


	//----- nvinfo : EIATTR_FRAME_SIZE
	.align		4
.L_3:
        /*0018*/ 	.byte	0x04, 0x11
        /*001a*/ 	.short	(.L_5 - .L_4)
	.align		4
.L_4:
        /*001c*/ 	.word	index@(triton_poi_fused_add_exp_mul_28)
        /*0020*/ 	.word	0x00000000


	//----- nvinfo : EIATTR_MIN_STACK_SIZE
	.align		4
.L_5:
        /*0024*/ 	.byte	0x04, 0x12
        /*0026*/ 	.short	(.L_7 - .L_6)
	.align		4
.L_6:
        /*0028*/ 	.word	index@(triton_poi_fused_add_exp_mul_28)
        /*002c*/ 	.word	0x00000000
.L_7:


//--------------------- .nv.info.triton_poi_fused_add_exp_mul_28 --------------------------
	.section	.nv.info.triton_poi_fused_add_exp_mul_28,"",@"SHT_CUDA_INFO"
	.sectionflags	@""
	.align	4


	//----- nvinfo : EIATTR_CUDA_API_VERSION
	.align		4
        /*0000*/ 	.byte	0x04, 0x37
        /*0002*/ 	.short	(.L_9 - .L_8)
.L_8:
        /*0004*/ 	.word	0x0000007c


	//----- nvinfo : EIATTR_KPARAM_INFO
	.align		4
.L_9:
        /*0008*/ 	.byte	0x04, 0x17
        /*000a*/ 	.short	(.L_11 - .L_10)
.L_10:
        /*000c*/ 	.word	0x00000000
        /*0010*/ 	.short	0x0003
        /*0012*/ 	.short	0x0018
        /*0014*/ 	.byte	0x00, 0xf0, 0x11, 0x00


	//----- nvinfo : EIATTR_KPARAM_INFO
	.align		4
.L_11:
        /*0018*/ 	.byte	0x04, 0x17
        /*001a*/ 	.short	(.L_13 - .L_12)
.L_12:
        /*001c*/ 	.word	0x00000000
        /*0020*/ 	.short	0x0002
        /*0022*/ 	.short	0x0010
        /*0024*/ 	.byte	0x00, 0xf4, 0x21, 0x00


	//----- nvinfo : EIATTR_KPARAM_INFO
	.align		4
.L_13:
        /*0028*/ 	.byte	0x04, 0x17
        /*002a*/ 	.short	(.L_15 - .L_14)
.L_14:
        /*002c*/ 	.word	0x00000000
        /*0030*/ 	.short	0x0001
        /*0032*/ 	.short	0x0008
        /*0034*/ 	.byte	0x00, 0xf4, 0x21, 0x00


	//----- nvinfo : EIATTR_KPARAM_INFO
	.align		4
.L_15:
        /*0038*/ 	.byte	0x04, 0x17
        /*003a*/ 	.short	(.L_17 - .L_16)
.L_16:
        /*003c*/ 	.word	0x00000000
        /*0040*/ 	.short	0x0000
        /*0042*/ 	.short	0x0000
        /*0044*/ 	.byte	0x00, 0xf4, 0x21, 0x00


	//----- nvinfo : EIATTR_SPARSE_MMA_MASK
	.align		4
.L_17:
        /*0048*/ 	.byte	0x03, 0x50
        /*004a*/ 	.short	0x0000


	//----- nvinfo : EIATTR_MAXREG_COUNT
	.align		4
        /*004c*/ 	.byte	0x03, 0x1b
        /*004e*/ 	.short	0x00ff


	//----- nvinfo : EIATTR_EXIT_INSTR_OFFSETS
	.align		4
        /*0050*/ 	.byte	0x04, 0x1c
        /*0052*/ 	.short	(.L_19 - .L_18)


	//   ....[0]....
.L_18:
        /*0054*/ 	.word	0x000002a0


	//   ....[1]....
        /*0058*/ 	.word	0x000002c0


	//----- nvinfo : EIATTR_REQNTID
	.align		4
.L_19:
        /*005c*/ 	.byte	0x04, 0x10
        /*005e*/ 	.short	(.L_21 - .L_20)
.L_20:
        /*0060*/ 	.word	0x00000080
        /*0064*/ 	.word	0x00000001
        /*0068*/ 	.word	0x00000001


	//----- nvinfo : EIATTR_CBANK_PARAM_SIZE
	.align		4
.L_21:
        /*006c*/ 	.byte	0x03, 0x19
        /*006e*/ 	.short	0x001c


	//----- nvinfo : EIATTR_PARAM_CBANK
	.align		4
        /*0070*/ 	.byte	0x04, 0x0a
        /*0072*/ 	.short	(.L_23 - .L_22)
	.align		4
.L_22:
        /*0074*/ 	.word	index@(.nv.constant0.triton_poi_fused_add_exp_mul_28)
        /*0078*/ 	.short	0x0210
        /*007a*/ 	.short	0x001c


	//----- nvinfo : EIATTR_SW_WAR
	.align		4
.L_23:
        /*007c*/ 	.byte	0x04, 0x36
        /*007e*/ 	.short	(.L_25 - .L_24)
.L_24:
        /*0080*/ 	.word	0x00000008
.L_25:


//--------------------- .nv.callgraph             --------------------------
	.section	.nv.callgraph,"",@"SHT_CUDA_CALLGRAPH"
	.align	4
	.sectionentsize	8
	.align		4
        /*0000*/ 	.word	0x00000000
	.align		4
        /*0004*/ 	.word	0xffffffff
	.align		4
        /*0008*/ 	.word	0x00000000
	.align		4
        /*000c*/ 	.word	0xfffffffe
	.align		4
        /*0010*/ 	.word	0x00000000
	.align		4
        /*0014*/ 	.word	0xfffffffd
	.align		4
        /*0018*/ 	.word	0x00000000
	.align		4
        /*001c*/ 	.word	0xfffffffc


//--------------------- .text.triton_poi_fused_add_exp_mul_28 --------------------------
	.section	.text.triton_poi_fused_add_exp_mul_28,"ax",@progbits
	.align	128
        .global         triton_poi_fused_add_exp_mul_28
        .type           triton_poi_fused_add_exp_mul_28,@function
        .size           triton_poi_fused_add_exp_mul_28,(.L_x_1 - triton_poi_fused_add_exp_mul_28)
        .other          triton_poi_fused_add_exp_mul_28,@"STO_CUDA_ENTRY STV_DEFAULT"
triton_poi_fused_add_exp_mul_28:
.text.triton_poi_fused_add_exp_mul_28:
[----:B------:R-:W0:Y:S02]  /*0000*/  LDC R1, c[0x0][0x28] ;  /* 0x00000a00ff017b82 */ /* 0x000e240000000800 */
[----:B------:R-:W1:Y:S01]  /*0010*/  S2R R0, SR_TID.X ;  /* 0x0000000000007919 */ /* 0x000e620000002100 */
[----:B------:R-:W2:Y:S01]  /*0020*/  LDC.64 R10, c[0x0][0x218] ;  /* 0x00008600ff0a7b82 */ /* 0x000ea20000000a00 */
[----:B------:R-:W-:Y:S01]  /*0030*/  CS2R R12, SRZ ;  /* 0x00000000000c7805 */ /* 0x000fe2000001ff00 */
[----:B------:R-:W-:Y:S01]  /*0040*/  ULDC.64 UR4, c[0x0][0x208] ;  /* 0x0000820000047ab9 */ /* 0x000fe20000000a00 */
[----:B------:R-:W3:Y:S05]  /*0050*/  S2R R3, SR_CTAID.X ;  /* 0x0000000000037919 */ /* 0x000eea0000002500 */
[----:B------:R-:W4:Y:S01]  /*0060*/  LDC.64 R6, c[0x0][0x210] ;  /* 0x00008400ff067b82 */ /* 0x000f220000000a00 */
[----:B-1----:R-:W-:-:S04]  /*0070*/  SHF.L.U32 R0, R0, 0x1, RZ ;  /* 0x0000000100007819 */ /* 0x002fc800000006ff */
[----:B------:R-:W-:-:S04]  /*0080*/  LOP3.LUT R0, R0, 0xfe, RZ, 0xc0, !PT ;  /* 0x000000fe00007812 */ /* 0x000fc800078ec0ff */
[----:B---3--:R-:W-:-:S04]  /*0090*/  LEA R0, R3, R0, 0x8 ;  /* 0x0000000003007211 */ /* 0x008fc800078e40ff */
[----:B------:R-:W-:Y:S02]  /*00a0*/  SHF.R.S32.HI R3, RZ, 0x1f, R0 ;  /* 0x0000001fff037819 */ /* 0x000fe40000011400 */
[----:B------:R-:W-:Y:S02]  /*00b0*/  ISETP.GE.AND P2, PT, R0, 0x200, PT ;  /* 0x000002000000780c */ /* 0x000fe40003f46270 */
[----:B------:R-:W-:-:S04]  /*00c0*/  LEA.HI R3, R3, R0, RZ, 0x7 ;  /* 0x0000000003037211 */ /* 0x000fc800078f38ff */
[C---:B------:R-:W-:Y:S02]  /*00d0*/  SHF.L.U32 R2, R3.reuse, 0x1, RZ ;  /* 0x0000000103027819 */ /* 0x040fe400000006ff */
[----:B------:R-:W-:Y:S02]  /*00e0*/  LOP3.LUT R3, R3, 0xffffff80, RZ, 0xc0, !PT ;  /* 0xffffff8003037812 */ /* 0x000fe400078ec0ff */
[----:B------:R-:W-:-:S04]  /*00f0*/  LOP3.LUT R2, R2, 0xffffff00, RZ, 0xc0, !PT ;  /* 0xffffff0002027812 */ /* 0x000fc800078ec0ff */
[----:B------:R-:W-:-:S04]  /*0100*/  IADD3 R3, R2, R0, -R3 ;  /* 0x0000000002037210 */ /* 0x000fc80007ffe803 */
[----:B------:R-:W-:-:S05]  /*0110*/  IADD3 R9, R3, 0x80, RZ ;  /* 0x0000008003097810 */ /* 0x000fca0007ffe0ff */
[----:B--2---:R-:W-:-:S05]  /*0120*/  IMAD.WIDE R8, R9, 0x4, R10 ;  /* 0x0000000409087825 */ /* 0x004fca00078e020a */
[----:B------:R1:W2:Y:S01]  /*0130*/  @!P2 LDG.E.64 R12, desc[UR4][R8.64] ;  /* 0x00000004080ca981 */ /* 0x0002a2000c1e1b00 */
[----:B------:R-:W-:Y:S01]  /*0140*/  IMAD.WIDE R10, R3, 0x4, R10 ;  /* 0x00000004030a7825 */ /* 0x000fe200078e020a */
[----:B------:R-:W-:Y:S02]  /*0150*/  CS2R R4, SRZ ;  /* 0x0000000000047805 */ /* 0x000fe4000001ff00 */
[----:B------:R-:W-:Y:S01]  /*0160*/  CS2R R2, SRZ ;  /* 0x0000000000027805 */ /* 0x000fe2000001ff00 */
[----:B----4-:R-:W-:-:S05]  /*0170*/  IMAD.WIDE R6, R0, 0x4, R6 ;  /* 0x0000000400067825 */ /* 0x010fca00078e0206 */
[----:B------:R-:W3:Y:S01]  /*0180*/  @!P2 LDG.E.64 R2, desc[UR4][R10.64] ;  /* 0x000000040a02a981 */ /* 0x000ee2000c1e1b00 */
[----:B-1----:R-:W1:Y:S03]  /*0190*/  LDC.64 R8, c[0x0][0x220] ;  /* 0x00008800ff087b82 */ /* 0x002e660000000a00 */
[----:B------:R1:W3:Y:S02]  /*01a0*/  @!P2 LDG.E.64 R4, desc[UR4][R6.64] ;  /* 0x000000040604a981 */ /* 0x0002e4000c1e1b00 */
[----:B-1----:R-:W-:-:S04]  /*01b0*/  IMAD.WIDE R6, R0, 0x4, R8 ;  /* 0x0000000400067825 */ /* 0x002fc800078e0208 */
[----:B--2---:R-:W-:Y:S01]  /*01c0*/  FMUL R12, R12, 0.5 ;  /* 0x3f0000000c0c7820 */ /* 0x004fe20000400000 */
[----:B------:R-:W-:-:S03]  /*01d0*/  FMUL R13, R13, 0.5 ;  /* 0x3f0000000d0d7820 */ /* 0x000fc60000400000 */
[----:B------:R-:W-:Y:S01]  /*01e0*/  FMUL R12, R12, 1.4426950216293334961 ;  /* 0x3fb8aa3b0c0c7820 */ /* 0x000fe20000400000 */
[----:B------:R-:W-:-:S04]  /*01f0*/  FMUL R14, R13, 1.4426950216293334961 ;  /* 0x3fb8aa3b0d0e7820 */ /* 0x000fc80000400000 */
[----:B------:R-:W-:Y:S02]  /*0200*/  FSETP.GEU.AND P0, PT, R12, -126, PT ;  /* 0xc2fc00000c00780b */ /* 0x000fe40003f0e000 */
[----:B------:R-:W-:-:S11]  /*0210*/  FSETP.GEU.AND P1, PT, R14, -126, PT ;  /* 0xc2fc00000e00780b */ /* 0x000fd60003f2e000 */
[----:B------:R-:W-:Y:S02]  /*0220*/  @!P0 FMUL R12, R12, 0.5 ;  /* 0x3f0000000c0c8820 */ /* 0x000fe40000400000 */
[----:B------:R-:W-:Y:S02]  /*0230*/  @!P1 FMUL R14, R14, 0.5 ;  /* 0x3f0000000e0e9820 */ /* 0x000fe40000400000 */
[----:B------:R-:W1:Y:S08]  /*0240*/  MUFU.EX2 R13, R12 ;  /* 0x0000000c000d7308 */ /* 0x000e700000000800 */
[----:B------:R-:W2:Y:S01]  /*0250*/  MUFU.EX2 R10, R14 ;  /* 0x0000000e000a7308 */ /* 0x000ea20000000800 */
[----:B-1----:R-:W-:-:S04]  /*0260*/  @!P0 FMUL R13, R13, R13 ;  /* 0x0000000d0d0d8220 */ /* 0x002fc80000400000 */
[----:B---3--:R-:W-:Y:S01]  /*0270*/  FFMA R2, R13, R4, R2 ;  /* 0x000000040d027223 */ /* 0x008fe20000000002 */
[----:B--2---:R-:W-:-:S04]  /*0280*/  @!P1 FMUL R10, R10, R10 ;  /* 0x0000000a0a0a9220 */ /* 0x004fc80000400000 */
[----:B------:R-:W-:Y:S01]  /*0290*/  FFMA R3, R10, R5, R3 ;  /* 0x000000050a037223 */ /* 0x000fe20000000003 */
[----:B------:R-:W-:Y:S06]  /*02a0*/  @P2 EXIT ;  /* 0x000000000000294d */ /* 0x000fec0003800000 */
[----:B------:R-:W-:Y:S01]  /*02b0*/  STG.E.64 desc[UR4][R6.64], R2 ;  /* 0x0000000206007986 */ /* 0x000fe2000c101b04 */
[----:B------:R-:W-:Y:S05]  /*02c0*/  EXIT ;  /* 0x000000000000794d */ /* 0x000fea0003800000 */
.L_x_0:
[----:B------:R-:W-:-:S00]  /*02d0*/  BRA `(.L_x_0) ;  /* 0xfffffffc00fc7947 */ /* 0x000fc0000383ffff */
[----:B------:R-:W-:-:S00]  /*02e0*/  NOP ;  /* 0x0000000000007918 */ /* 0x000fc00000000000 */
        /* <DEDUP_REMOVED lines=9> */
.L_x_1:


//--------------------- .nv.constant0.triton_poi_fused_add_exp_mul_28 --------------------------
	.section	.nv.constant0.triton_poi_fused_add_exp_mul_28,"a",@progbits
	.sectionflags	@""
	.align	4
.nv.constant0.triton_poi_fused_add_exp_mul_28:
	.zero		556
